//
// Generated by NVIDIA NVVM Compiler
//
// Compiler Build ID: CL-36424714
// Cuda compilation tools, release 13.0, V13.0.88
// Based on NVVM 20.0.0
//

.version 9.0
.target sm_100
.address_size 64

	// .globl	_Z23matrixMultiplicationGPUPiS_S_i

.visible .entry _Z23matrixMultiplicationGPUPiS_S_i(
	.param .u64 .ptr .align 1 _Z23matrixMultiplicationGPUPiS_S_i_param_0,
	.param .u64 .ptr .align 1 _Z23matrixMultiplicationGPUPiS_S_i_param_1,
	.param .u64 .ptr .align 1 _Z23matrixMultiplicationGPUPiS_S_i_param_2,
	.param .u32 _Z23matrixMultiplicationGPUPiS_S_i_param_3
)
{
	.reg .pred 	%p<10>;
	.reg .b32 	%r<105>;
	.reg .b64 	%rd<67>;

	ld.param.u64 	%rd14, [_Z23matrixMultiplicationGPUPiS_S_i_param_0];
	ld.param.u64 	%rd15, [_Z23matrixMultiplicationGPUPiS_S_i_param_1];
	ld.param.u32 	%r30, [_Z23matrixMultiplicationGPUPiS_S_i_param_3];
	cvta.to.global.u64 	%rd1, %rd15;
	cvta.to.global.u64 	%rd2, %rd14;
	mov.u32 	%r31, %ctaid.y;
	mov.u32 	%r32, %ntid.y;
	mov.u32 	%r33, %tid.y;
	mad.lo.s32 	%r1, %r31, %r32, %r33;
	mov.u32 	%r34, %ctaid.x;
	mov.u32 	%r35, %ntid.x;
	mov.u32 	%r36, %tid.x;
	mad.lo.s32 	%r2, %r34, %r35, %r36;
	max.s32 	%r37, %r1, %r2;
	setp.ge.s32 	%p1, %r37, %r30;
	@%p1 bra 	$L__BB0_13;
	mul.lo.s32 	%r3, %r30, %r1;
	and.b32  	%r4, %r30, 7;
	setp.lt.u32 	%p2, %r30, 8;
	mov.b32 	%r99, 0;
	mov.u32 	%r104, %r99;
	@%p2 bra 	$L__BB0_4;
	and.b32  	%r99, %r30, 2147483640;
	neg.s32 	%r93, %r99;
	mul.wide.s32 	%rd16, %r30, 4;
	add.s64 	%rd3, %rd1, %rd16;
	shl.b32 	%r7, %r30, 3;
	mul.wide.s32 	%rd17, %r30, 8;
	add.s64 	%rd4, %rd1, %rd17;
	mul.wide.s32 	%rd18, %r30, 12;
	add.s64 	%rd5, %rd1, %rd18;
	mul.wide.s32 	%rd19, %r30, 16;
	add.s64 	%rd6, %rd1, %rd19;
	mul.wide.s32 	%rd20, %r30, 20;
	add.s64 	%rd7, %rd1, %rd20;
	mul.wide.s32 	%rd21, %r30, 24;
	add.s64 	%rd8, %rd1, %rd21;
	mul.wide.s32 	%rd22, %r30, 28;
	add.s64 	%rd9, %rd1, %rd22;
	mul.wide.u32 	%rd23, %r3, 4;
	add.s64 	%rd24, %rd23, %rd2;
	add.s64 	%rd66, %rd24, 16;
	mov.b32 	%r104, 0;
	mov.u32 	%r92, %r2;
$L__BB0_3:
	.pragma "nounroll";
	mul.wide.s32 	%rd25, %r92, 4;
	add.s64 	%rd26, %rd3, %rd25;
	add.s64 	%rd27, %rd4, %rd25;
	add.s64 	%rd28, %rd5, %rd25;
	add.s64 	%rd29, %rd6, %rd25;
	add.s64 	%rd30, %rd7, %rd25;
	add.s64 	%rd31, %rd8, %rd25;
	add.s64 	%rd32, %rd9, %rd25;
	add.s64 	%rd33, %rd1, %rd25;
	ld.global.u32 	%r41, [%rd66+-16];
	ld.global.u32 	%r42, [%rd33];
	mad.lo.s32 	%r43, %r42, %r41, %r104;
	ld.global.u32 	%r44, [%rd66+-12];
	ld.global.u32 	%r45, [%rd26];
	mad.lo.s32 	%r46, %r45, %r44, %r43;
	ld.global.u32 	%r47, [%rd66+-8];
	ld.global.u32 	%r48, [%rd27];
	mad.lo.s32 	%r49, %r48, %r47, %r46;
	ld.global.u32 	%r50, [%rd66+-4];
	ld.global.u32 	%r51, [%rd28];
	mad.lo.s32 	%r52, %r51, %r50, %r49;
	ld.global.u32 	%r53, [%rd66];
	ld.global.u32 	%r54, [%rd29];
	mad.lo.s32 	%r55, %r54, %r53, %r52;
	ld.global.u32 	%r56, [%rd66+4];
	ld.global.u32 	%r57, [%rd30];
	mad.lo.s32 	%r58, %r57, %r56, %r55;
	ld.global.u32 	%r59, [%rd66+8];
	ld.global.u32 	%r60, [%rd31];
	mad.lo.s32 	%r61, %r60, %r59, %r58;
	ld.global.u32 	%r62, [%rd66+12];
	ld.global.u32 	%r63, [%rd32];
	mad.lo.s32 	%r104, %r63, %r62, %r61;
	add.s32 	%r93, %r93, 8;
	add.s32 	%r92, %r92, %r7;
	add.s64 	%rd66, %rd66, 32;
	setp.ne.s32 	%p3, %r93, 0;
	@%p3 bra 	$L__BB0_3;
$L__BB0_4:
	setp.eq.s32 	%p4, %r4, 0;
	@%p4 bra 	$L__BB0_12;
	and.b32  	%r17, %r30, 3;
	setp.lt.u32 	%p5, %r4, 4;
	@%p5 bra 	$L__BB0_7;
	add.s32 	%r65, %r99, %r3;
	mul.wide.u32 	%rd34, %r65, 4;
	add.s64 	%rd35, %rd2, %rd34;
	ld.global.u32 	%r66, [%rd35];
	mad.lo.s32 	%r67, %r99, %r30, %r2;
	mul.wide.s32 	%rd36, %r67, 4;
	add.s64 	%rd37, %rd1, %rd36;
	ld.global.u32 	%r68, [%rd37];
	mad.lo.s32 	%r69, %r68, %r66, %r104;
	cvt.u64.u32 	%rd38, %r3;
	cvt.u64.u32 	%rd39, %r99;
	add.s64 	%rd40, %rd39, %rd38;
	shl.b64 	%rd41, %rd40, 2;
	add.s64 	%rd42, %rd2, %rd41;
	ld.global.u32 	%r70, [%rd42+4];
	mul.wide.s32 	%rd43, %r30, 4;
	add.s64 	%rd44, %rd37, %rd43;
	ld.global.u32 	%r71, [%rd44];
	mad.lo.s32 	%r72, %r71, %r70, %r69;
	ld.global.u32 	%r73, [%rd42+8];
	add.s64 	%rd45, %rd44, %rd43;
	ld.global.u32 	%r74, [%rd45];
	mad.lo.s32 	%r75, %r74, %r73, %r72;
	ld.global.u32 	%r76, [%rd42+12];
	add.s64 	%rd46, %rd45, %rd43;
	ld.global.u32 	%r77, [%rd46];
	mad.lo.s32 	%r104, %r77, %r76, %r75;
	add.s32 	%r99, %r99, 4;
$L__BB0_7:
	setp.eq.s32 	%p6, %r17, 0;
	@%p6 bra 	$L__BB0_12;
	setp.eq.s32 	%p7, %r17, 1;
	@%p7 bra 	$L__BB0_10;
	add.s32 	%r79, %r99, %r3;
	mul.wide.u32 	%rd47, %r79, 4;
	add.s64 	%rd48, %rd2, %rd47;
	ld.global.u32 	%r80, [%rd48];
	mad.lo.s32 	%r81, %r99, %r30, %r2;
	mul.wide.s32 	%rd49, %r81, 4;
	add.s64 	%rd50, %rd1, %rd49;
	ld.global.u32 	%r82, [%rd50];
	mad.lo.s32 	%r83, %r82, %r80, %r104;
	cvt.u64.u32 	%rd51, %r3;
	cvt.u64.u32 	%rd52, %r99;
	add.s64 	%rd53, %rd52, %rd51;
	shl.b64 	%rd54, %rd53, 2;
	add.s64 	%rd55, %rd2, %rd54;
	ld.global.u32 	%r84, [%rd55+4];
	mul.wide.s32 	%rd56, %r30, 4;
	add.s64 	%rd57, %rd50, %rd56;
	ld.global.u32 	%r85, [%rd57];
	mad.lo.s32 	%r104, %r85, %r84, %r83;
	add.s32 	%r99, %r99, 2;
$L__BB0_10:
	and.b32  	%r86, %r30, 1;
	setp.eq.b32 	%p8, %r86, 1;
	not.pred 	%p9, %p8;
	@%p9 bra 	$L__BB0_12;
	add.s32 	%r87, %r99, %r3;
	mul.wide.u32 	%rd58, %r87, 4;
	add.s64 	%rd59, %rd2, %rd58;
	ld.global.u32 	%r88, [%rd59];
	mad.lo.s32 	%r89, %r99, %r30, %r2;
	mul.wide.s32 	%rd60, %r89, 4;
	add.s64 	%rd61, %rd1, %rd60;
	ld.global.u32 	%r90, [%rd61];
	mad.lo.s32 	%r104, %r90, %r88, %r104;
$L__BB0_12:
	ld.param.u64 	%rd65, [_Z23matrixMultiplicationGPUPiS_S_i_param_2];
	add.s32 	%r91, %r3, %r2;
	cvta.to.global.u64 	%rd62, %rd65;
	mul.wide.s32 	%rd63, %r91, 4;
	add.s64 	%rd64, %rd62, %rd63;
	st.global.u32 	[%rd64], %r104;
$L__BB0_13:
	ret;

}


// ===== COMPILED SASS (sm_100) =====

	.target	sm_100

	.elftype	@"ET_EXEC"


//--------------------- .note.nv.tkinfo           --------------------------
	.section	.note.nv.tkinfo,"",@"SHT_NOTE"
	.sectionflags	@"SHF_NOTE_NV_TKINFO"
	.tkinfo
        /*0018*/ 	.word	0x00000002
        /*0030*/ 	.string	""
        /*0030*/ 	.string	"ptxas"
        /*0030*/ 	.string	"Cuda compilation tools, release 13.0, V13.0.88"
        /*0030*/ 	.string	"Build cuda_13.0.r13.0/compiler.36424714_0"
        /*0030*/ 	.string	"-arch sm_100 -m 64 "



//--------------------- .note.nv.cuinfo           --------------------------
	.section	.note.nv.cuinfo,"",@"SHT_NOTE"
	.sectionflags	@"SHF_NOTE_NV_CUINFO"
        /*0018*/ 	.short	0x0002
        /*001a*/ 	.short	0x0064
        /*001c*/ 	.short	0x0082
	.zero		2


//--------------------- .nv.info                  --------------------------
	.section	.nv.info,"",@"SHT_CUDA_INFO"
	.align	4


	//----- nvinfo : EIATTR_REGCOUNT
	.align		4
        /*0000*/ 	.byte	0x04, 0x2f
        /*0002*/ 	.short	(.L_1 - .L_0)
	.align		4
.L_0:
        /*0004*/ 	.word	index@(_Z23matrixMultiplicationGPUPiS_S_i)
        /*0008*/ 	.word	0x0000001e


	//----- nvinfo : EIATTR_FRAME_SIZE
	.align		4
.L_1:
        /*000c*/ 	.byte	0x04, 0x11
        /*000e*/ 	.short	(.L_3 - .L_2)
	.align		4
.L_2:
        /*0010*/ 	.word	index@(_Z23matrixMultiplicationGPUPiS_S_i)
        /*0014*/ 	.word	0x00000000


	//----- nvinfo : EIATTR_MIN_STACK_SIZE
	.align		4
.L_3:
        /*0018*/ 	.byte	0x04, 0x12
        /*001a*/ 	.short	(.L_5 - .L_4)
	.align		4
.L_4:
        /*001c*/ 	.word	index@(_Z23matrixMultiplicationGPUPiS_S_i)
        /*0020*/ 	.word	0x00000000
.L_5:


//--------------------- .nv.compat                --------------------------
	.section	.nv.compat,"",@"SHT_CUDA_COMPAT_INFO"
	.align	4
        /*0000*/ 	.byte	0x02, 0x09, 0x00, 0x00, 0x02, 0x02, 0x01, 0x00, 0x02, 0x05, 0x05, 0x00, 0x03, 0x07, 0x01, 0x01
        /*0010*/ 	.byte	0x02, 0x03, 0x00, 0x00, 0x02, 0x06, 0x01, 0x00, 0x04, 0x0b, 0x08, 0x00, 0x09, 0x00, 0x00, 0x00
        /*0020*/ 	.byte	0x00, 0x00, 0x00, 0x00


//--------------------- .nv.info._Z23matrixMultiplicationGPUPiS_S_i --------------------------
	.section	.nv.info._Z23matrixMultiplicationGPUPiS_S_i,"",@"SHT_CUDA_INFO"
	.sectionflags	@""
	.align	4


	//----- nvinfo : EIATTR_CUDA_API_VERSION
	.align		4
        /*0000*/ 	.byte	0x04, 0x37
        /*0002*/ 	.short	(.L_7 - .L_6)
.L_6:
        /*0004*/ 	.word	0x00000082


	//----- nvinfo : EIATTR_KPARAM_INFO
	.align		4
.L_7:
        /*0008*/ 	.byte	0x04, 0x17
        /*000a*/ 	.short	(.L_9 - .L_8)
.L_8:
        /*000c*/ 	.word	0x00000000
        /*0010*/ 	.short	0x0003
        /*0012*/ 	.short	0x0018
        /*0014*/ 	.byte	0x00, 0xf0, 0x11, 0x00


	//----- nvinfo : EIATTR_KPARAM_INFO
	.align		4
.L_9:
        /*0018*/ 	.byte	0x04, 0x17
        /*001a*/ 	.short	(.L_11 - .L_10)
.L_10:
        /*001c*/ 	.word	0x00000000
        /*0020*/ 	.short	0x0002
        /*0022*/ 	.short	0x0010
        /*0024*/ 	.byte	0x00, 0xf5, 0x21, 0x00


	//----- nvinfo : EIATTR_KPARAM_INFO
	.align		4
.L_11:
        /*0028*/ 	.byte	0x04, 0x17
        /*002a*/ 	.short	(.L_13 - .L_12)
.L_12:
        /*002c*/ 	.word	0x00000000
        /*0030*/ 	.short	0x0001
        /*0032*/ 	.short	0x0008
        /*0034*/ 	.byte	0x00, 0xf5, 0x21, 0x00


	//----- nvinfo : EIATTR_KPARAM_INFO
	.align		4
.L_13:
        /*0038*/ 	.byte	0x04, 0x17
        /*003a*/ 	.short	(.L_15 - .L_14)
.L_14:
        /*003c*/ 	.word	0x00000000
        /*0040*/ 	.short	0x0000
        /*0042*/ 	.short	0x0000
        /*0044*/ 	.byte	0x00, 0xf5, 0x21, 0x00


	//----- nvinfo : EIATTR_SPARSE_MMA_MASK
	.align		4
.L_15:
        /*0048*/ 	.byte	0x03, 0x50
        /*004a*/ 	.short	0x0000


	//----- nvinfo : EIATTR_MAXREG_COUNT
	.align		4
        /*004c*/ 	.byte	0x03, 0x1b
        /*004e*/ 	.short	0x00ff


	//----- nvinfo : EIATTR_MERCURY_ISA_VERSION
	.align		4
        /*0050*/ 	.byte	0x03, 0x5f
        /*0052*/ 	.short	0x0101


	//----- nvinfo : EIATTR_VRC_CTA_INIT_COUNT
	.align		4
        /*0054*/ 	.byte	0x02, 0x4a
	.zero		1
	.zero		1


	//----- nvinfo : EIATTR_EXIT_INSTR_OFFSETS
	.align		4
        /*0058*/ 	.byte	0x04, 0x1c
        /*005a*/ 	.short	(.L_17 - .L_16)


	//   ....[0]....
.L_16:
        /*005c*/ 	.word	0x000000c0


	//   ....[1]....
        /*0060*/ 	.word	0x00000a90


	//----- nvinfo : EIATTR_CBANK_PARAM_SIZE
	.align		4
.L_17:
        /*0064*/ 	.byte	0x03, 0x19
        /*0066*/ 	.short	0x001c


	//----- nvinfo : EIATTR_PARAM_CBANK
	.align		4
        /*0068*/ 	.byte	0x04, 0x0a
        /*006a*/ 	.short	(.L_19 - .L_18)
	.align		4
.L_18:
        /*006c*/ 	.word	index@(.nv.constant0._Z23matrixMultiplicationGPUPiS_S_i)
        /*0070*/ 	.short	0x0380
        /*0072*/ 	.short	0x001c


	//----- nvinfo : EIATTR_SW_WAR
	.align		4
.L_19:
        /*0074*/ 	.byte	0x04, 0x36
        /*0076*/ 	.short	(.L_21 - .L_20)
.L_20:
        /*0078*/ 	.word	0x00000008
.L_21:


//--------------------- .nv.callgraph             --------------------------
	.section	.nv.callgraph,"",@"SHT_CUDA_CALLGRAPH"
	.align	4
	.sectionentsize	8
	.align		4
        /*0000*/ 	.word	0x00000000
	.align		4
        /*0004*/ 	.word	0xffffffff
	.align		4
        /*0008*/ 	.word	0x00000000
	.align		4
        /*000c*/ 	.word	0xfffffffe
	.align		4
        /*0010*/ 	.word	0x00000000
	.align		4
        /*0014*/ 	.word	0xfffffffd
	.align		4
        /*0018*/ 	.word	0x00000000
	.align		4
        /*001c*/ 	.word	0xfffffffc


//--------------------- .text._Z23matrixMultiplicationGPUPiS_S_i --------------------------
	.section	.text._Z23matrixMultiplicationGPUPiS_S_i,"ax",@progbits
	.align	128
        .global         _Z23matrixMultiplicationGPUPiS_S_i
        .type           _Z23matrixMultiplicationGPUPiS_S_i,@function
        .size           _Z23matrixMultiplicationGPUPiS_S_i,(.L_x_5 - _Z23matrixMultiplicationGPUPiS_S_i)
        .other          _Z23matrixMultiplicationGPUPiS_S_i,@"STO_CUDA_ENTRY STV_DEFAULT"
_Z23matrixMultiplicationGPUPiS_S_i:
.text._Z23matrixMultiplicationGPUPiS_S_i:
[----:B------:R-:W-:Y:S01]  /*0000*/  LDC R1, c[0x0][0x37c] ;  /* 0x0000df00ff017b82 */ /* 0x000fe20000000800 */
[----:B------:R-:W0:Y:S07]  /*0010*/  S2R R0, SR_TID.Y ;  /* 0x0000000000007919 */ /* 0x000e2e0000002200 */
[----:B------:R-:W0:Y:S01]  /*0020*/  S2UR UR4, SR_CTAID.Y ;  /* 0x00000000000479c3 */ /* 0x000e220000002600 */
[----:B------:R-:W1:Y:S01]  /*0030*/  LDCU UR20, c[0x0][0x398] ;  /* 0x00007300ff1477ac */ /* 0x000e620008000800 */
[----:B------:R-:W2:Y:S06]  /*0040*/  S2R R3, SR_TID.X ;  /* 0x0000000000037919 */ /* 0x000eac0000002100 */
[----:B------:R-:W0:Y:S08]  /*0050*/  LDC R13, c[0x0][0x364] ;  /* 0x0000d900ff0d7b82 */ /* 0x000e300000000800 */
[----:B------:R-:W2:Y:S08]  /*0060*/  S2UR UR5, SR_CTAID.X ;  /* 0x00000000000579c3 */ /* 0x000eb00000002500 */
[----:B------:R-:W2:Y:S01]  /*0070*/  LDC R2, c[0x0][0x360] ;  /* 0x0000d800ff027b82 */ /* 0x000ea20000000800 */
[----:B0-----:R-:W-:-:S02]  /*0080*/  IMAD R13, R13, UR4, R0 ;  /* 0x000000040d0d7c24 */ /* 0x001fc4000f8e0200 */
[----:B--2---:R-:W-:-:S05]  /*0090*/  IMAD R0, R2, UR5, R3 ;  /* 0x0000000502007c24 */ /* 0x004fca000f8e0203 */
[----:B------:R-:W-:-:S04]  /*00a0*/  VIMNMX R2, PT, PT, R13, R0, !PT ;  /* 0x000000000d027248 */ /* 0x000fc80007fe0100 */
[----:B-1----:R-:W-:-:S13]  /*00b0*/  ISETP.GE.AND P0, PT, R2, UR20, PT ;  /* 0x0000001402007c0c */ /* 0x002fda000bf06270 */
[----:B------:R-:W-:Y:S05]  /*00c0*/  @P0 EXIT ;  /* 0x000000000000094d */ /* 0x000fea0003800000 */
[----:B------:R-:W-:Y:S01]  /*00d0*/  UISETP.GE.U32.AND UP0, UPT, UR20, 0x8, UPT ;  /* 0x000000081400788c */ /* 0x000fe2000bf06070 */
[----:B------:R-:W-:Y:S02]  /*00e0*/  HFMA2 R12, -RZ, RZ, 0, 0 ;  /* 0x00000000ff0c7431 */ /* 0x000fe400000001ff */
[----:B------:R-:W-:Y:S01]  /*00f0*/  IMAD R13, R13, UR20, RZ ;  /* 0x000000140d0d7c24 */ /* 0x000fe2000f8e02ff */
[----:B------:R-:W-:Y:S01]  /*0100*/  UMOV UR4, URZ ;  /* 0x000000ff00047c82 */ /* 0x000fe20008000000 */
[----:B------:R-:W0:Y:S04]  /*0110*/  LDCU.64 UR18, c[0x0][0x358] ;  /* 0x00006b00ff1277ac */ /* 0x000e280008000a00 */
[----:B------:R-:W-:Y:S05]  /*0120*/  BRA.U !UP0, `(.L_x_0) ;  /* 0x0000000508047547 */ /* 0x000fea000b800000 */
[----:B------:R-:W1:Y:S01]  /*0130*/  LDCU.128 UR24, c[0x0][0x380] ;  /* 0x00007000ff1877ac */ /* 0x000e620008000c00 */
[----:B------:R-:W-:Y:S02]  /*0140*/  MOV R12, RZ ;  /* 0x000000ff000c7202 */ /* 0x000fe40000000f00 */
[----:B------:R-:W-:Y:S01]  /*0150*/  MOV R14, R0 ;  /* 0x00000000000e7202 */ /* 0x000fe20000000f00 */
[----:B------:R-:W-:-:S04]  /*0160*/  ULOP3.LUT UR4, UR20, 0x7ffffff8, URZ, 0xc0, !UPT ;  /* 0x7ffffff814047892 */ /* 0x000fc8000f8ec0ff */
[----:B------:R-:W-:Y:S01]  /*0170*/  UIADD3 UR5, UPT, UPT, -UR4, URZ, URZ ;  /* 0x000000ff04057290 */ /* 0x000fe2000fffe1ff */
[----:B-1----:R-:W-:Y:S01]  /*0180*/  MOV R2, UR24 ;  /* 0x0000001800027c02 */ /* 0x002fe20008000f00 */
[----:B------:R-:W-:Y:S01]  /*0190*/  UIMAD.WIDE UR6, UR20, 0x8, UR26 ;  /* 0x00000008140678a5 */ /* 0x000fe2000f8e021a */
[----:B------:R-:W-:Y:S01]  /*01a0*/  MOV R3, UR25 ;  /* 0x0000001900037c02 */ /* 0x000fe20008000f00 */
[----:B------:R-:W-:Y:S02]  /*01b0*/  UIMAD.WIDE UR8, UR20, 0xc, UR26 ;  /* 0x0000000c140878a5 */ /* 0x000fe4000f8e021a */
[----:B------:R-:W-:Y:S01]  /*01c0*/  UIMAD.WIDE UR10, UR20, 0x10, UR26 ;  /* 0x00000010140a78a5 */ /* 0x000fe2000f8e021a */
[----:B------:R-:W-:Y:S01]  /*01d0*/  IMAD.WIDE.U32 R2, R13, 0x4, R2 ;  /* 0x000000040d027825 */ /* 0x000fe200078e0002 */
[----:B------:R-:W-:Y:S02]  /*01e0*/  UIMAD.WIDE UR12, UR20, 0x14, UR26 ;  /* 0x00000014140c78a5 */ /* 0x000fe4000f8e021a */
[----:B------:R-:W-:Y:S01]  /*01f0*/  UIMAD.WIDE UR14, UR20, 0x18, UR26 ;  /* 0x00000018140e78a5 */ /* 0x000fe2000f8e021a */
[----:B------:R-:W-:Y:S01]  /*0200*/  IADD3 R2, P0, PT, R2, 0x10, RZ ;  /* 0x0000001002027810 */ /* 0x000fe20007f1e0ff */
[----:B------:R-:W-:-:S03]  /*0210*/  UIMAD.WIDE UR16, UR20, 0x1c, UR26 ;  /* 0x0000001c141078a5 */ /* 0x000fc6000f8e021a */
[----:B------:R-:W-:-:S09]  /*0220*/  IADD3.X R3, PT, PT, RZ, R3, RZ, P0, !PT ;  /* 0x00000003ff037210 */ /* 0x000fd200007fe4ff */
.L_x_1:
[----:B------:R-:W-:Y:S01]  /*0230*/  UIMAD.WIDE UR22, UR20, 0x4, UR26 ;  /* 0x00000004141678a5 */ /* 0x000fe2000f8e021a */
[----:B------:R-:W-:Y:S02]  /*0240*/  IMAD.MOV.U32 R23, RZ, RZ, 0x4 ;  /* 0x00000004ff177424 */ /* 0x000fe400078e00ff */
[----:B------:R-:W-:Y:S01]  /*0250*/  HFMA2 R11, -RZ, RZ, 0, 2.384185791015625e-07 ;  /* 0x00000004ff0b7431 */ /* 0x000fe200000001ff */
[----:B------:R-:W-:Y:S01]  /*0260*/  MOV R25, 0x4 ;  /* 0x0000000400197802 */ /* 0x000fe20000000f00 */
[----:B0-----:R-:W2:Y:S01]  /*0270*/  LDG.E R21, desc[UR18][R2.64+-0x10] ;  /* 0xfffff01202157981 */ /* 0x001ea2000c1e1900 */
[C---:B------:R-:W-:Y:S01]  /*0280*/  IMAD.WIDE R22, R14.reuse, R23, UR26 ;  /* 0x0000001a0e167e25 */ /* 0x040fe2000f8e0217 */
[----:B------:R-:W-:Y:S02]  /*0290*/  MOV R8, UR22 ;  /* 0x0000001600087c02 */ /* 0x000fe40008000f00 */
[----:B------:R-:W-:Y:S01]  /*02a0*/  MOV R9, UR23 ;  /* 0x0000001700097c02 */ /* 0x000fe20008000f00 */
[----:B------:R-:W3:Y:S02]  /*02b0*/  LDG.E R19, desc[UR18][R2.64+-0xc] ;  /* 0xfffff41202137981 */ /* 0x000ee4000c1e1900 */
[----:B------:R-:W-:-:S02]  /*02c0*/  IMAD.WIDE R8, R14, 0x4, R8 ;  /* 0x000000040e087825 */ /* 0x000fc400078e0208 */
[----:B------:R-:W2:Y:S01]  /*02d0*/  LDG.E R22, desc[UR18][R22.64] ;  /* 0x0000001216167981 */ /* 0x000ea2000c1e1900 */
[----:B------:R-:W-:Y:S01]  /*02e0*/  MOV R5, 0x4 ;  /* 0x0000000400057802 */ /* 0x000fe20000000f00 */
[C---:B------:R-:W-:Y:S02]  /*02f0*/  IMAD.WIDE R24, R14.reuse, R25, UR6 ;  /* 0x000000060e187e25 */ /* 0x040fe4000f8e0219 */
[----:B------:R0:W3:Y:S02]  /*0300*/  LDG.E R20, desc[UR18][R8.64] ;  /* 0x0000001208147981 */ /* 0x0000e4000c1e1900 */
[----:B------:R-:W-:Y:S02]  /*0310*/  IMAD.WIDE R10, R14, R11, UR8 ;  /* 0x000000080e0a7e25 */ /* 0x000fe4000f8e020b */
[----:B------:R-:W4:Y:S04]  /*0320*/  LDG.E R18, desc[UR18][R24.64] ;  /* 0x0000001218127981 */ /* 0x000f28000c1e1900 */
[----:B------:R-:W4:Y:S01]  /*0330*/  LDG.E R17, desc[UR18][R2.64+-0x8] ;  /* 0xfffff81202117981 */ /* 0x000f22000c1e1900 */
[----:B0-----:R-:W-:-:S02]  /*0340*/  HFMA2 R9, -RZ, RZ, 0, 2.384185791015625e-07 ;  /* 0x00000004ff097431 */ /* 0x001fc400000001ff */
[----:B------:R-:W-:Y:S01]  /*0350*/  IMAD.MOV.U32 R7, RZ, RZ, 0x4 ;  /* 0x00000004ff077424 */ /* 0x000fe200078e00ff */
[----:B------:R0:W5:Y:S01]  /*0360*/  LDG.E R16, desc[UR18][R10.64] ;  /* 0x000000120a107981 */ /* 0x000162000c1e1900 */
[----:B------:R-:W-:-:S03]  /*0370*/  IMAD.WIDE R4, R14, R5, UR10 ;  /* 0x0000000a0e047e25 */ /* 0x000fc6000f8e0205 */
[----:B------:R-:W5:Y:S01]  /*0380*/  LDG.E R15, desc[UR18][R2.64+-0x4] ;  /* 0xfffffc12020f7981 */ /* 0x000f62000c1e1900 */
[C---:B------:R-:W-:Y:S01]  /*0390*/  IMAD.WIDE R6, R14.reuse, R7, UR12 ;  /* 0x0000000c0e067e25 */ /* 0x040fe2000f8e0207 */
[----:B------:R-:W-:Y:S02]  /*03a0*/  MOV R27, 0x4 ;  /* 0x00000004001b7802 */ /* 0x000fe40000000f00 */
[----:B------:R1:W5:Y:S01]  /*03b0*/  LDG.E R4, desc[UR18][R4.64] ;  /* 0x0000001204047981 */ /* 0x000362000c1e1900 */
[----:B------:R-:W-:-:S03]  /*03c0*/  IMAD.WIDE R8, R14, R9, UR14 ;  /* 0x0000000e0e087e25 */ /* 0x000fc6000f8e0209 */
[----:B------:R-:W5:Y:S01]  /*03d0*/  LDG.E R23, desc[UR18][R2.64] ;  /* 0x0000001202177981 */ /* 0x000f62000c1e1900 */
[----:B0-----:R-:W-:-:S03]  /*03e0*/  IMAD.WIDE R10, R14, R27, UR16 ;  /* 0x000000100e0a7e25 */ /* 0x001fc6000f8e021b */
[----:B------:R-:W5:Y:S04]  /*03f0*/  LDG.E R7, desc[UR18][R6.64] ;  /* 0x0000001206077981 */ /* 0x000f68000c1e1900 */
[----:B------:R-:W5:Y:S04]  /*0400*/  LDG.E R24, desc[UR18][R2.64+0x4] ;  /* 0x0000041202187981 */ /* 0x000f68000c1e1900 */
[----:B------:R-:W5:Y:S04]  /*0410*/  LDG.E R8, desc[UR18][R8.64] ;  /* 0x0000001208087981 */ /* 0x000f68000c1e1900 */
[----:B------:R-:W5:Y:S04]  /*0420*/  LDG.E R25, desc[UR18][R2.64+0x8] ;  /* 0x0000081202197981 */ /* 0x000f68000c1e1900 */
[----:B------:R-:W5:Y:S04]  /*0430*/  LDG.E R10, desc[UR18][R10.64] ;  /* 0x000000120a0a7981 */ /* 0x000f68000c1e1900 */
[----:B------:R0:W5:Y:S01]  /*0440*/  LDG.E R27, desc[UR18][R2.64+0xc] ;  /* 0x00000c12021b7981 */ /* 0x000162000c1e1900 */
[----:B------:R-:W-:-:S04]  /*0450*/  UIADD3 UR5, UPT, UPT, UR5, 0x8, URZ ;  /* 0x0000000805057890 */ /* 0x000fc8000fffe0ff */
[----:B------:R-:W-:Y:S01]  /*0460*/  UISETP.NE.AND UP0, UPT, UR5, URZ, UPT ;  /* 0x000000ff0500728c */ /* 0x000fe2000bf05270 */
[----:B-1----:R-:W-:Y:S02]  /*0470*/  MOV R5, UR20 ;  /* 0x0000001400057c02 */ /* 0x002fe40008000f00 */
[----:B0-----:R-:W-:Y:S02]  /*0480*/  IADD3 R2, P0, PT, R2, 0x20, RZ ;  /* 0x0000002002027810 */ /* 0x001fe40007f1e0ff */
[----:B------:R-:W-:Y:S02]  /*0490*/  LEA R14, R5, R14, 0x3 ;  /* 0x0000000e050e7211 */ /* 0x000fe400078e18ff */
[----:B------:R-:W-:Y:S01]  /*04a0*/  IADD3.X R3, PT, PT, RZ, R3, RZ, P0, !PT ;  /* 0x00000003ff037210 */ /* 0x000fe200007fe4ff */
[----:B--2---:R-:W-:-:S04]  /*04b0*/  IMAD R21, R21, R22, R12 ;  /* 0x0000001615157224 */ /* 0x004fc800078e020c */
[----:B---3--:R-:W-:-:S04]  /*04c0*/  IMAD R19, R19, R20, R21 ;  /* 0x0000001413137224 */ /* 0x008fc800078e0215 */
[----:B----4-:R-:W-:-:S04]  /*04d0*/  IMAD R17, R17, R18, R19 ;  /* 0x0000001211117224 */ /* 0x010fc800078e0213 */
[----:B-----5:R-:W-:-:S04]  /*04e0*/  IMAD R15, R15, R16, R17 ;  /* 0x000000100f0f7224 */ /* 0x020fc800078e0211 */
[----:B------:R-:W-:-:S04]  /*04f0*/  IMAD R4, R23, R4, R15 ;  /* 0x0000000417047224 */ /* 0x000fc800078e020f */
[----:B------:R-:W-:-:S04]  /*0500*/  IMAD R4, R24, R7, R4 ;  /* 0x0000000718047224 */ /* 0x000fc800078e0204 */
[----:B------:R-:W-:-:S04]  /*0510*/  IMAD R4, R25, R8, R4 ;  /* 0x0000000819047224 */ /* 0x000fc800078e0204 */
[----:B------:R-:W-:Y:S01]  /*0520*/  IMAD R12, R27, R10, R4 ;  /* 0x0000000a1b0c7224 */ /* 0x000fe200078e0204 */
[----:B------:R-:W-:Y:S06]  /*0530*/  BRA.U UP0, `(.L_x_1) ;  /* 0xfffffffd003c7547 */ /* 0x000fec000b83ffff */
.L_x_0:
[----:B------:R-:W-:-:S04]  /*0540*/  ULOP3.LUT UR6, UR20, 0x7, URZ, 0xc0, !UPT ;  /* 0x0000000714067892 */ /* 0x000fc8000f8ec0ff */
[----:B------:R-:W-:-:S09]  /*0550*/  UISETP.NE.AND UP0, UPT, UR6, URZ, UPT ;  /* 0x000000ff0600728c */ /* 0x000fd2000bf05270 */
[----:B------:R-:W-:Y:S05]  /*0560*/  BRA.U !UP0, `(.L_x_2) ;  /* 0x0000000508387547 */ /* 0x000fea000b800000 */
[----:B------:R-:W-:Y:S02]  /*0570*/  UISETP.GE.U32.AND UP0, UPT, UR6, 0x4, UPT ;  /* 0x000000040600788c */ /* 0x000fe4000bf06070 */
[----:B------:R-:W-:-:S04]  /*0580*/  ULOP3.LUT UR5, UR20, 0x3, URZ, 0xc0, !UPT ;  /* 0x0000000314057892 */ /* 0x000fc8000f8ec0ff */
[----:B------:R-:W-:-:S03]  /*0590*/  UISETP.NE.AND UP1, UPT, UR5, URZ, UPT ;  /* 0x000000ff0500728c */ /* 0x000fc6000bf25270 */
[----:B------:R-:W-:Y:S08]  /*05a0*/  BRA.U !UP0, `(.L_x_3) ;  /* 0x00000001087c7547 */ /* 0x000ff0000b800000 */
[----:B------:R-:W1:Y:S01]  /*05b0*/  LDC.64 R6, c[0x0][0x388] ;  /* 0x0000e200ff067b82 */ /* 0x000e620000000a00 */
[----:B------:R-:W2:Y:S01]  /*05c0*/  LDCU.64 UR6, c[0x0][0x380] ;  /* 0x00007000ff0677ac */ /* 0x000ea20008000a00 */
[----:B------:R-:W-:Y:S01]  /*05d0*/  IMAD.U32 R9, RZ, RZ, UR4 ;  /* 0x00000004ff097e24 */ /* 0x000fe2000f8e00ff */
[C---:B------:R-:W-:Y:S02]  /*05e0*/  IADD3 R3, PT, PT, R13.reuse, UR4, RZ ;  /* 0x000000040d037c10 */ /* 0x040fe4000fffe0ff */
[----:B------:R-:W-:Y:S01]  /*05f0*/  IADD3 R10, P0, PT, R13, UR4, RZ ;  /* 0x000000040d0a7c10 */ /* 0x000fe2000ff1e0ff */
[----:B------:R-:W-:Y:S01]  /*0600*/  IMAD R9, R9, UR20, R0 ;  /* 0x0000001409097c24 */ /* 0x000fe2000f8e0200 */
[----:B------:R-:W-:Y:S01]  /*0610*/  MOV R11, UR20 ;  /* 0x00000014000b7c02 */ /* 0x000fe20008000f00 */
[----:B------:R-:W3:Y:S01]  /*0620*/  LDC.64 R4, c[0x0][0x380] ;  /* 0x0000e000ff047b82 */ /* 0x000ee20000000a00 */
[----:B------:R-:W-:Y:S01]  /*0630*/  MOV R15, UR20 ;  /* 0x00000014000f7c02 */ /* 0x000fe20008000f00 */
[----:B-1----:R-:W-:Y:S01]  /*0640*/  IMAD.WIDE R6, R9, 0x4, R6 ;  /* 0x0000000409067825 */ /* 0x002fe200078e0206 */
[----:B------:R-:W-:-:S05]  /*0650*/  MOV R9, UR20 ;  /* 0x0000001400097c02 */ /* 0x000fca0008000f00 */
[----:B------:R-:W-:Y:S02]  /*0660*/  IMAD.WIDE R8, R9, 0x4, R6 ;  /* 0x0000000409087825 */ /* 0x000fe400078e0206 */
[----:B0-----:R-:W4:Y:S02]  /*0670*/  LDG.E R6, desc[UR18][R6.64] ;  /* 0x0000001206067981 */ /* 0x001f24000c1e1900 */
[----:B---3--:R-:W-:Y:S01]  /*0680*/  IMAD.WIDE.U32 R4, R3, 0x4, R4 ;  /* 0x0000000403047825 */ /* 0x008fe200078e0004 */
[----:B------:R-:W-:Y:S01]  /*0690*/  IADD3.X R3, PT, PT, RZ, RZ, RZ, P0, !PT ;  /* 0x000000ffff037210 */ /* 0x000fe200007fe4ff */
[----:B------:R-:W3:Y:S01]  /*06a0*/  LDG.E R17, desc[UR18][R8.64] ;  /* 0x0000001208117981 */ /* 0x000ee2000c1e1900 */
[----:B--2---:R-:W-:-:S03]  /*06b0*/  LEA R2, P0, R10, UR6, 0x2 ;  /* 0x000000060a027c11 */ /* 0x004fc6000f8010ff */
[----:B------:R-:W4:Y:S01]  /*06c0*/  LDG.E R5, desc[UR18][R4.64] ;  /* 0x0000001204057981 */ /* 0x000f22000c1e1900 */
[----:B------:R-:W-:Y:S01]  /*06d0*/  LEA.HI.X R3, R10, UR7, R3, 0x2, P0 ;  /* 0x000000070a037c11 */ /* 0x000fe200080f1403 */
[----:B------:R-:W-:-:S04]  /*06e0*/  IMAD.WIDE R10, R11, 0x4, R8 ;  /* 0x000000040b0a7825 */ /* 0x000fc800078e0208 */
[----:B------:R-:W3:Y:S01]  /*06f0*/  LDG.E R16, desc[UR18][R2.64+0x4] ;  /* 0x0000041202107981 */ /* 0x000ee2000c1e1900 */
[----:B------:R-:W-:-:S03]  /*0700*/  IMAD.WIDE R14, R15, 0x4, R10 ;  /* 0x000000040f0e7825 */ /* 0x000fc600078e020a */
[----:B------:R-:W2:Y:S04]  /*0710*/  LDG.E R19, desc[UR18][R10.64] ;  /* 0x000000120a137981 */ /* 0x000ea8000c1e1900 */
[----:B------:R-:W2:Y:S04]  /*0720*/  LDG.E R18, desc[UR18][R2.64+0x8] ;  /* 0x0000081202127981 */ /* 0x000ea8000c1e1900 */
[----:B------:R-:W5:Y:S04]  /*0730*/  LDG.E R20, desc[UR18][R2.64+0xc] ;  /* 0x00000c1202147981 */ /* 0x000f68000c1e1900 */
[----:B------:R-:W5:Y:S01]  /*0740*/  LDG.E R14, desc[UR18][R14.64] ;  /* 0x000000120e0e7981 */ /* 0x000f62000c1e1900 */
[----:B------:R-:W-:Y:S01]  /*0750*/  UIADD3 UR4, UPT, UPT, UR4, 0x4, URZ ;  /* 0x0000000404047890 */ /* 0x000fe2000fffe0ff */
[----:B----4-:R-:W-:-:S04]  /*0760*/  IMAD R5, R5, R6, R12 ;  /* 0x0000000605057224 */ /* 0x010fc800078e020c */
[----:B---3--:R-:W-:-:S04]  /*0770*/  IMAD R5, R16, R17, R5 ;  /* 0x0000001110057224 */ /* 0x008fc800078e0205 */
[----:B--2---:R-:W-:-:S04]  /*0780*/  IMAD R5, R18, R19, R5 ;  /* 0x0000001312057224 */ /* 0x004fc800078e0205 */
[----:B-----5:R-:W-:-:S07]  /*0790*/  IMAD R12, R20, R14, R5 ;  /* 0x0000000e140c7224 */ /* 0x020fce00078e0205 */
.L_x_3:
[----:B------:R-:W-:Y:S05]  /*07a0*/  BRA.U !UP1, `(.L_x_2) ;  /* 0x0000000109a87547 */ /* 0x000fea000b800000 */
[----:B------:R-:W-:Y:S01]  /*07b0*/  UISETP.NE.AND UP0, UPT, UR5, 0x1, UPT ;  /* 0x000000010500788c */ /* 0x000fe2000bf05270 */
[----:B------:R-:W-:Y:S01]  /*07c0*/  MOV R7, UR4 ;  /* 0x0000000400077c02 */ /* 0x000fe20008000f00 */
[----:B------:R-:W-:Y:S02]  /*07d0*/  ULOP3.LUT UR5, UR20, 0x1, URZ, 0xc0, !UPT ;  /* 0x0000000114057892 */ /* 0x000fe4000f8ec0ff */
[----:B------:R-:W-:Y:S02]  /*07e0*/  MOV R15, UR20 ;  /* 0x00000014000f7c02 */ /* 0x000fe40008000f00 */
[----:B------:R-:W-:Y:S01]  /*07f0*/  UISETP.NE.U32.AND UP1, UPT, UR5, 0x1, UPT ;  /* 0x000000010500788c */ /* 0x000fe2000bf25070 */
[----:B------:R-:W-:-:S04]  /*0800*/  PLOP3.LUT P1, PT, PT, PT, UP0, 0x80, 0x8 ;  /* 0x000000000008781c */ /* 0x000fc80003f2f008 */
[----:B------:R-:W1:Y:S01]  /*0810*/  @UP0 LDCU.128 UR8, c[0x0][0x380] ;  /* 0x00007000ff0807ac */ /* 0x000e620008000c00 */
[----:B------:R-:W-:Y:S01]  /*0820*/  PLOP3.LUT P0, PT, PT, PT, UP1, 0x80, 0x8 ;  /* 0x000000000008781c */ /* 0x000fe20003f0f018 */
[----:B------:R-:W2:Y:S04]  /*0830*/  @UP0 LDCU.64 UR6, c[0x0][0x380] ;  /* 0x00007000ff0607ac */ /* 0x000ea80008000a00 */
[----:B------:R-:W3:Y:S03]  /*0840*/  @!UP1 LDCU.128 UR12, c[0x0][0x380] ;  /* 0x00007000ff0c97ac */ /* 0x000ee60008000c00 */
[C---:B------:R-:W-:Y:S02]  /*0850*/  @P1 IADD3 R3, PT, PT, R13.reuse, UR4, RZ ;  /* 0x000000040d031c10 */ /* 0x040fe4000fffe0ff */
[----:B------:R-:W-:Y:S01]  /*0860*/  @P1 IADD3 R6, P2, PT, R13, UR4, RZ ;  /* 0x000000040d061c10 */ /* 0x000fe2000ff5e0ff */
[----:B------:R-:W-:Y:S01]  /*0870*/  @UP0 UIADD3 UR4, UPT, UPT, UR4, 0x2, URZ ;  /* 0x0000000204040890 */ /* 0x000fe2000fffe0ff */
[----:B-1----:R-:W-:Y:S01]  /*0880*/  MOV R11, UR9 ;  /* 0x00000009000b7c02 */ /* 0x002fe20008000f00 */
[----:B------:R-:W-:Y:S01]  /*0890*/  IMAD.U32 R10, RZ, RZ, UR8 ;  /* 0x00000008ff0a7e24 */ /* 0x000fe2000f8e00ff */
[----:B------:R-:W-:-:S02]  /*08a0*/  MOV R4, UR10 ;  /* 0x0000000a00047c02 */ /* 0x000fc40008000f00 */
[----:B------:R-:W-:Y:S01]  /*08b0*/  MOV R5, UR11 ;  /* 0x0000000b00057c02 */ /* 0x000fe20008000f00 */
[----:B------:R-:W-:-:S04]  /*08c0*/  @P1 IMAD.WIDE.U32 R10, R3, 0x4, R10 ;  /* 0x00000004030a1825 */ /* 0x000fc800078e000a */
[----:B------:R-:W-:Y:S01]  /*08d0*/  @P1 IMAD R3, R7, UR20, R0 ;  /* 0x0000001407031c24 */ /* 0x000fe2000f8e0200 */
[----:B------:R-:W-:Y:S01]  /*08e0*/  @P1 IADD3.X R7, PT, PT, RZ, RZ, RZ, P2, !PT ;  /* 0x000000ffff071210 */ /* 0x000fe200017fe4ff */
[----:B------:R-:W-:Y:S01]  /*08f0*/  IMAD.U32 R19, RZ, RZ, UR4 ;  /* 0x00000004ff137e24 */ /* 0x000fe2000f8e00ff */
[C---:B--2---:R-:W-:Y:S01]  /*0900*/  @P1 LEA R2, P2, R6.reuse, UR6, 0x2 ;  /* 0x0000000606021c11 */ /* 0x044fe2000f8410ff */
[----:B------:R-:W-:Y:S01]  /*0910*/  @P1 IMAD.WIDE R4, R3, 0x4, R4 ;  /* 0x0000000403041825 */ /* 0x000fe200078e0204 */
[----:B------:R-:W-:Y:S01]  /*0920*/  @!P0 IADD3 R17, PT, PT, R13, UR4, RZ ;  /* 0x000000040d118c10 */ /* 0x000fe2000fffe0ff */
[----:B0-----:R-:W2:Y:S01]  /*0930*/  @P1 LDG.E R11, desc[UR18][R10.64] ;  /* 0x000000120a0b1981 */ /* 0x001ea2000c1e1900 */
[----:B------:R-:W-:Y:S01]  /*0940*/  @P1 LEA.HI.X R3, R6, UR7, R7, 0x2, P2 ;  /* 0x0000000706031c11 */ /* 0x000fe200090f1407 */
[----:B------:R-:W-:Y:S01]  /*0950*/  @!P0 IMAD R19, R19, UR20, R0 ;  /* 0x0000001413138c24 */ /* 0x000fe2000f8e0200 */
[----:B---3--:R-:W-:Y:S01]  /*0960*/  MOV R6, UR12 ;  /* 0x0000000c00067c02 */ /* 0x008fe20008000f00 */
[----:B------:R-:W-:Y:S01]  /*0970*/  @P1 IMAD.WIDE R14, R15, 0x4, R4 ;  /* 0x000000040f0e1825 */ /* 0x000fe200078e0204 */
[----:B------:R-:W-:Y:S01]  /*0980*/  MOV R7, UR13 ;  /* 0x0000000d00077c02 */ /* 0x000fe20008000f00 */
[----:B------:R-:W2:Y:S01]  /*0990*/  @P1 LDG.E R4, desc[UR18][R4.64] ;  /* 0x0000001204041981 */ /* 0x000ea2000c1e1900 */
[----:B------:R-:W-:-:S02]  /*09a0*/  MOV R8, UR14 ;  /* 0x0000000e00087c02 */ /* 0x000fc40008000f00 */
[----:B------:R-:W-:Y:S01]  /*09b0*/  MOV R9, UR15 ;  /* 0x0000000f00097c02 */ /* 0x000fe20008000f00 */
[----:B------:R-:W-:Y:S01]  /*09c0*/  @!P0 IMAD.WIDE.U32 R6, R17, 0x4, R6 ;  /* 0x0000000411068825 */ /* 0x000fe200078e0006 */
[----:B------:R-:W3:Y:S03]  /*09d0*/  @P1 LDG.E R14, desc[UR18][R14.64] ;  /* 0x000000120e0e1981 */ /* 0x000ee6000c1e1900 */
[----:B------:R-:W-:Y:S01]  /*09e0*/  @!P0 IMAD.WIDE R8, R19, 0x4, R8 ;  /* 0x0000000413088825 */ /* 0x000fe200078e0208 */
[----:B------:R-:W3:Y:S04]  /*09f0*/  @P1 LDG.E R2, desc[UR18][R2.64+0x4] ;  /* 0x0000041202021981 */ /* 0x000ee8000c1e1900 */
[----:B------:R-:W4:Y:S04]  /*0a00*/  @!P0 LDG.E R7, desc[UR18][R6.64] ;  /* 0x0000001206078981 */ /* 0x000f28000c1e1900 */
[----:B------:R-:W4:Y:S01]  /*0a10*/  @!P0 LDG.E R8, desc[UR18][R8.64] ;  /* 0x0000001208088981 */ /* 0x000f22000c1e1900 */
[----:B--2---:R-:W-:-:S04]  /*0a20*/  @P1 IMAD R11, R11, R4, R12 ;  /* 0x000000040b0b1224 */ /* 0x004fc800078e020c */
[----:B---3--:R-:W-:-:S04]  /*0a30*/  @P1 IMAD R12, R2, R14, R11 ;  /* 0x0000000e020c1224 */ /* 0x008fc800078e020b */
[----:B----4-:R-:W-:-:S07]  /*0a40*/  @!P0 IMAD R12, R7, R8, R12 ;  /* 0x00000008070c8224 */ /* 0x010fce00078e020c */
.L_x_2:
[----:B------:R-:W1:Y:S01]  /*0a50*/  LDC.64 R2, c[0x0][0x390] ;  /* 0x0000e400ff027b82 */ /* 0x000e620000000a00 */
[----:B------:R-:W-:-:S05]  /*0a60*/  IADD3 R13, PT, PT, R0, R13, RZ ;  /* 0x0000000d000d7210 */ /* 0x000fca0007ffe0ff */
[----:B-1----:R-:W-:-:S05]  /*0a70*/  IMAD.WIDE R2, R13, 0x4, R2 ;  /* 0x000000040d027825 */ /* 0x002fca00078e0202 */
[----:B0-----:R-:W-:Y:S01]  /*0a80*/  STG.E desc[UR18][R2.64], R12 ;  /* 0x0000000c02007986 */ /* 0x001fe2000c101912 */
[----:B------:R-:W-:Y:S05]  /*0a90*/  EXIT ;  /* 0x000000000000794d */ /* 0x000fea0003800000 */
.L_x_4:
[----:B------:R-:W-:-:S00]  /*0aa0*/  BRA `(.L_x_4) ;  /* 0xfffffffc00fc7947 */ /* 0x000fc0000383ffff */
[----:B------:R-:W-:-:S00]  /*0ab0*/  NOP ;  /* 0x0000000000007918 */ /* 0x000fc00000000000 */
        /* <DEDUP_REMOVED lines=12> */
.L_x_5:


//--------------------- .nv.shared.reserved.0     --------------------------
	.section	.nv.shared.reserved.0,"aw",@nobits
	.weak		__nv_reservedSMEM_offset_0_alias
	.size		__nv_reservedSMEM_offset_0_alias, 0, 64
	.other		__nv_reservedSMEM_offset_0_alias,@"STO_CUDA_RESERVED_SHARED STV_DEFAULT"
__nv_reservedSMEM_offset_0_alias:
	.zero		0
	.zero		64


//--------------------- .nv.constant0._Z23matrixMultiplicationGPUPiS_S_i --------------------------
	.section	.nv.constant0._Z23matrixMultiplicationGPUPiS_S_i,"a",@progbits
	.sectionflags	@""
	.align	4
.nv.constant0._Z23matrixMultiplicationGPUPiS_S_i:
	.zero		924


//--------------------- SYMBOLS --------------------------

	.type		.nv.reservedSmem.offset0,@object
	.size		.nv.reservedSmem.offset0,0x4
